//
// Generated by NVIDIA NVVM Compiler
//
// Compiler Build ID: CL-36424714
// Cuda compilation tools, release 13.0, V13.0.88
// Based on NVVM 20.0.0
//

.version 9.0
.target sm_100
.address_size 64

	// .globl	default_function_kernel

.visible .entry default_function_kernel(
	.param .u64 .ptr .align 1 default_function_kernel_param_0,
	.param .u64 .ptr .align 1 default_function_kernel_param_1
)
{
	.reg .pred 	%p<3>;
	.reg .b32 	%r<9>;
	.reg .b32 	%f<342>;
	.reg .b64 	%rd<13>;

	ld.param.u64 	%rd9, [default_function_kernel_param_0];
	ld.param.u64 	%rd8, [default_function_kernel_param_1];
	cvta.to.global.u64 	%rd1, %rd9;
	add.s64 	%rd11, %rd1, 168;
	mov.b32 	%r7, 0;
	mov.f32 	%f341, 0f7F7FFFFD;
$L__BB0_1:
	ld.global.nc.f32 	%f6, [%rd11+-168];
	min.f32 	%f7, %f341, %f6;
	ld.global.nc.f32 	%f8, [%rd11+-164];
	min.f32 	%f9, %f7, %f8;
	ld.global.nc.f32 	%f10, [%rd11+-160];
	min.f32 	%f11, %f9, %f10;
	ld.global.nc.f32 	%f12, [%rd11+-156];
	min.f32 	%f13, %f11, %f12;
	ld.global.nc.f32 	%f14, [%rd11+-152];
	min.f32 	%f15, %f13, %f14;
	ld.global.nc.f32 	%f16, [%rd11+-148];
	min.f32 	%f17, %f15, %f16;
	ld.global.nc.f32 	%f18, [%rd11+-144];
	min.f32 	%f19, %f17, %f18;
	ld.global.nc.f32 	%f20, [%rd11+-140];
	min.f32 	%f21, %f19, %f20;
	ld.global.nc.f32 	%f22, [%rd11+-136];
	min.f32 	%f23, %f21, %f22;
	ld.global.nc.f32 	%f24, [%rd11+-132];
	min.f32 	%f25, %f23, %f24;
	ld.global.nc.f32 	%f26, [%rd11+-128];
	min.f32 	%f27, %f25, %f26;
	ld.global.nc.f32 	%f28, [%rd11+-124];
	min.f32 	%f29, %f27, %f28;
	ld.global.nc.f32 	%f30, [%rd11+-120];
	min.f32 	%f31, %f29, %f30;
	ld.global.nc.f32 	%f32, [%rd11+-116];
	min.f32 	%f33, %f31, %f32;
	ld.global.nc.f32 	%f34, [%rd11+-112];
	min.f32 	%f35, %f33, %f34;
	ld.global.nc.f32 	%f36, [%rd11+-108];
	min.f32 	%f37, %f35, %f36;
	ld.global.nc.f32 	%f38, [%rd11+-104];
	min.f32 	%f39, %f37, %f38;
	ld.global.nc.f32 	%f40, [%rd11+-100];
	min.f32 	%f41, %f39, %f40;
	ld.global.nc.f32 	%f42, [%rd11+-96];
	min.f32 	%f43, %f41, %f42;
	ld.global.nc.f32 	%f44, [%rd11+-92];
	min.f32 	%f45, %f43, %f44;
	ld.global.nc.f32 	%f46, [%rd11+-88];
	min.f32 	%f47, %f45, %f46;
	ld.global.nc.f32 	%f48, [%rd11+-84];
	min.f32 	%f49, %f47, %f48;
	ld.global.nc.f32 	%f50, [%rd11+-80];
	min.f32 	%f51, %f49, %f50;
	ld.global.nc.f32 	%f52, [%rd11+-76];
	min.f32 	%f53, %f51, %f52;
	ld.global.nc.f32 	%f54, [%rd11+-72];
	min.f32 	%f55, %f53, %f54;
	ld.global.nc.f32 	%f56, [%rd11+-68];
	min.f32 	%f57, %f55, %f56;
	ld.global.nc.f32 	%f58, [%rd11+-64];
	min.f32 	%f59, %f57, %f58;
	ld.global.nc.f32 	%f60, [%rd11+-60];
	min.f32 	%f61, %f59, %f60;
	ld.global.nc.f32 	%f62, [%rd11+-56];
	min.f32 	%f63, %f61, %f62;
	ld.global.nc.f32 	%f64, [%rd11+-52];
	min.f32 	%f65, %f63, %f64;
	ld.global.nc.f32 	%f66, [%rd11+-48];
	min.f32 	%f67, %f65, %f66;
	ld.global.nc.f32 	%f68, [%rd11+-44];
	min.f32 	%f69, %f67, %f68;
	ld.global.nc.f32 	%f70, [%rd11+-40];
	min.f32 	%f71, %f69, %f70;
	ld.global.nc.f32 	%f72, [%rd11+-36];
	min.f32 	%f73, %f71, %f72;
	ld.global.nc.f32 	%f74, [%rd11+-32];
	min.f32 	%f75, %f73, %f74;
	ld.global.nc.f32 	%f76, [%rd11+-28];
	min.f32 	%f77, %f75, %f76;
	ld.global.nc.f32 	%f78, [%rd11+-24];
	min.f32 	%f79, %f77, %f78;
	ld.global.nc.f32 	%f80, [%rd11+-20];
	min.f32 	%f81, %f79, %f80;
	ld.global.nc.f32 	%f82, [%rd11+-16];
	min.f32 	%f83, %f81, %f82;
	ld.global.nc.f32 	%f84, [%rd11+-12];
	min.f32 	%f85, %f83, %f84;
	ld.global.nc.f32 	%f86, [%rd11+-8];
	min.f32 	%f87, %f85, %f86;
	ld.global.nc.f32 	%f88, [%rd11+-4];
	min.f32 	%f89, %f87, %f88;
	ld.global.nc.f32 	%f90, [%rd11];
	min.f32 	%f91, %f89, %f90;
	ld.global.nc.f32 	%f92, [%rd11+4];
	min.f32 	%f93, %f91, %f92;
	ld.global.nc.f32 	%f94, [%rd11+8];
	min.f32 	%f95, %f93, %f94;
	ld.global.nc.f32 	%f96, [%rd11+12];
	min.f32 	%f97, %f95, %f96;
	ld.global.nc.f32 	%f98, [%rd11+16];
	min.f32 	%f99, %f97, %f98;
	ld.global.nc.f32 	%f100, [%rd11+20];
	min.f32 	%f101, %f99, %f100;
	ld.global.nc.f32 	%f102, [%rd11+24];
	min.f32 	%f103, %f101, %f102;
	ld.global.nc.f32 	%f104, [%rd11+28];
	min.f32 	%f105, %f103, %f104;
	ld.global.nc.f32 	%f106, [%rd11+32];
	min.f32 	%f107, %f105, %f106;
	ld.global.nc.f32 	%f108, [%rd11+36];
	min.f32 	%f109, %f107, %f108;
	ld.global.nc.f32 	%f110, [%rd11+40];
	min.f32 	%f111, %f109, %f110;
	ld.global.nc.f32 	%f112, [%rd11+44];
	min.f32 	%f113, %f111, %f112;
	ld.global.nc.f32 	%f114, [%rd11+48];
	min.f32 	%f115, %f113, %f114;
	ld.global.nc.f32 	%f116, [%rd11+52];
	min.f32 	%f117, %f115, %f116;
	ld.global.nc.f32 	%f118, [%rd11+56];
	min.f32 	%f119, %f117, %f118;
	ld.global.nc.f32 	%f120, [%rd11+60];
	min.f32 	%f121, %f119, %f120;
	ld.global.nc.f32 	%f122, [%rd11+64];
	min.f32 	%f123, %f121, %f122;
	ld.global.nc.f32 	%f124, [%rd11+68];
	min.f32 	%f125, %f123, %f124;
	ld.global.nc.f32 	%f126, [%rd11+72];
	min.f32 	%f127, %f125, %f126;
	ld.global.nc.f32 	%f128, [%rd11+76];
	min.f32 	%f129, %f127, %f128;
	ld.global.nc.f32 	%f130, [%rd11+80];
	min.f32 	%f131, %f129, %f130;
	ld.global.nc.f32 	%f132, [%rd11+84];
	min.f32 	%f133, %f131, %f132;
	ld.global.nc.f32 	%f134, [%rd11+88];
	min.f32 	%f135, %f133, %f134;
	ld.global.nc.f32 	%f136, [%rd11+92];
	min.f32 	%f137, %f135, %f136;
	ld.global.nc.f32 	%f138, [%rd11+96];
	min.f32 	%f139, %f137, %f138;
	ld.global.nc.f32 	%f140, [%rd11+100];
	min.f32 	%f141, %f139, %f140;
	ld.global.nc.f32 	%f142, [%rd11+104];
	min.f32 	%f143, %f141, %f142;
	ld.global.nc.f32 	%f144, [%rd11+108];
	min.f32 	%f145, %f143, %f144;
	ld.global.nc.f32 	%f146, [%rd11+112];
	min.f32 	%f147, %f145, %f146;
	ld.global.nc.f32 	%f148, [%rd11+116];
	min.f32 	%f149, %f147, %f148;
	ld.global.nc.f32 	%f150, [%rd11+120];
	min.f32 	%f151, %f149, %f150;
	ld.global.nc.f32 	%f152, [%rd11+124];
	min.f32 	%f153, %f151, %f152;
	ld.global.nc.f32 	%f154, [%rd11+128];
	min.f32 	%f155, %f153, %f154;
	ld.global.nc.f32 	%f156, [%rd11+132];
	min.f32 	%f157, %f155, %f156;
	ld.global.nc.f32 	%f158, [%rd11+136];
	min.f32 	%f159, %f157, %f158;
	ld.global.nc.f32 	%f160, [%rd11+140];
	min.f32 	%f161, %f159, %f160;
	ld.global.nc.f32 	%f162, [%rd11+144];
	min.f32 	%f163, %f161, %f162;
	ld.global.nc.f32 	%f164, [%rd11+148];
	min.f32 	%f165, %f163, %f164;
	ld.global.nc.f32 	%f166, [%rd11+152];
	min.f32 	%f167, %f165, %f166;
	ld.global.nc.f32 	%f168, [%rd11+156];
	min.f32 	%f169, %f167, %f168;
	ld.global.nc.f32 	%f170, [%rd11+160];
	min.f32 	%f171, %f169, %f170;
	ld.global.nc.f32 	%f172, [%rd11+164];
	min.f32 	%f341, %f171, %f172;
	add.s32 	%r7, %r7, 1;
	add.s64 	%rd11, %rd11, 336;
	setp.ne.s32 	%p1, %r7, 18;
	@%p1 bra 	$L__BB0_1;
	add.s64 	%rd12, %rd1, 6380;
	mov.b32 	%r8, 0;
$L__BB0_3:
	ld.global.nc.f32 	%f173, [%rd12+-332];
	min.f32 	%f174, %f341, %f173;
	ld.global.nc.f32 	%f175, [%rd12+-328];
	min.f32 	%f176, %f174, %f175;
	ld.global.nc.f32 	%f177, [%rd12+-324];
	min.f32 	%f178, %f176, %f177;
	ld.global.nc.f32 	%f179, [%rd12+-320];
	min.f32 	%f180, %f178, %f179;
	ld.global.nc.f32 	%f181, [%rd12+-316];
	min.f32 	%f182, %f180, %f181;
	ld.global.nc.f32 	%f183, [%rd12+-312];
	min.f32 	%f184, %f182, %f183;
	ld.global.nc.f32 	%f185, [%rd12+-308];
	min.f32 	%f186, %f184, %f185;
	ld.global.nc.f32 	%f187, [%rd12+-304];
	min.f32 	%f188, %f186, %f187;
	ld.global.nc.f32 	%f189, [%rd12+-300];
	min.f32 	%f190, %f188, %f189;
	ld.global.nc.f32 	%f191, [%rd12+-296];
	min.f32 	%f192, %f190, %f191;
	ld.global.nc.f32 	%f193, [%rd12+-292];
	min.f32 	%f194, %f192, %f193;
	ld.global.nc.f32 	%f195, [%rd12+-288];
	min.f32 	%f196, %f194, %f195;
	ld.global.nc.f32 	%f197, [%rd12+-284];
	min.f32 	%f198, %f196, %f197;
	ld.global.nc.f32 	%f199, [%rd12+-280];
	min.f32 	%f200, %f198, %f199;
	ld.global.nc.f32 	%f201, [%rd12+-276];
	min.f32 	%f202, %f200, %f201;
	ld.global.nc.f32 	%f203, [%rd12+-272];
	min.f32 	%f204, %f202, %f203;
	ld.global.nc.f32 	%f205, [%rd12+-268];
	min.f32 	%f206, %f204, %f205;
	ld.global.nc.f32 	%f207, [%rd12+-264];
	min.f32 	%f208, %f206, %f207;
	ld.global.nc.f32 	%f209, [%rd12+-260];
	min.f32 	%f210, %f208, %f209;
	ld.global.nc.f32 	%f211, [%rd12+-256];
	min.f32 	%f212, %f210, %f211;
	ld.global.nc.f32 	%f213, [%rd12+-252];
	min.f32 	%f214, %f212, %f213;
	ld.global.nc.f32 	%f215, [%rd12+-248];
	min.f32 	%f216, %f214, %f215;
	ld.global.nc.f32 	%f217, [%rd12+-244];
	min.f32 	%f218, %f216, %f217;
	ld.global.nc.f32 	%f219, [%rd12+-240];
	min.f32 	%f220, %f218, %f219;
	ld.global.nc.f32 	%f221, [%rd12+-236];
	min.f32 	%f222, %f220, %f221;
	ld.global.nc.f32 	%f223, [%rd12+-232];
	min.f32 	%f224, %f222, %f223;
	ld.global.nc.f32 	%f225, [%rd12+-228];
	min.f32 	%f226, %f224, %f225;
	ld.global.nc.f32 	%f227, [%rd12+-224];
	min.f32 	%f228, %f226, %f227;
	ld.global.nc.f32 	%f229, [%rd12+-220];
	min.f32 	%f230, %f228, %f229;
	ld.global.nc.f32 	%f231, [%rd12+-216];
	min.f32 	%f232, %f230, %f231;
	ld.global.nc.f32 	%f233, [%rd12+-212];
	min.f32 	%f234, %f232, %f233;
	ld.global.nc.f32 	%f235, [%rd12+-208];
	min.f32 	%f236, %f234, %f235;
	ld.global.nc.f32 	%f237, [%rd12+-204];
	min.f32 	%f238, %f236, %f237;
	ld.global.nc.f32 	%f239, [%rd12+-200];
	min.f32 	%f240, %f238, %f239;
	ld.global.nc.f32 	%f241, [%rd12+-196];
	min.f32 	%f242, %f240, %f241;
	ld.global.nc.f32 	%f243, [%rd12+-192];
	min.f32 	%f244, %f242, %f243;
	ld.global.nc.f32 	%f245, [%rd12+-188];
	min.f32 	%f246, %f244, %f245;
	ld.global.nc.f32 	%f247, [%rd12+-184];
	min.f32 	%f248, %f246, %f247;
	ld.global.nc.f32 	%f249, [%rd12+-180];
	min.f32 	%f250, %f248, %f249;
	ld.global.nc.f32 	%f251, [%rd12+-176];
	min.f32 	%f252, %f250, %f251;
	ld.global.nc.f32 	%f253, [%rd12+-172];
	min.f32 	%f254, %f252, %f253;
	ld.global.nc.f32 	%f255, [%rd12+-168];
	min.f32 	%f256, %f254, %f255;
	ld.global.nc.f32 	%f257, [%rd12+-164];
	min.f32 	%f258, %f256, %f257;
	ld.global.nc.f32 	%f259, [%rd12+-160];
	min.f32 	%f260, %f258, %f259;
	ld.global.nc.f32 	%f261, [%rd12+-156];
	min.f32 	%f262, %f260, %f261;
	ld.global.nc.f32 	%f263, [%rd12+-152];
	min.f32 	%f264, %f262, %f263;
	ld.global.nc.f32 	%f265, [%rd12+-148];
	min.f32 	%f266, %f264, %f265;
	ld.global.nc.f32 	%f267, [%rd12+-144];
	min.f32 	%f268, %f266, %f267;
	ld.global.nc.f32 	%f269, [%rd12+-140];
	min.f32 	%f270, %f268, %f269;
	ld.global.nc.f32 	%f271, [%rd12+-136];
	min.f32 	%f272, %f270, %f271;
	ld.global.nc.f32 	%f273, [%rd12+-132];
	min.f32 	%f274, %f272, %f273;
	ld.global.nc.f32 	%f275, [%rd12+-128];
	min.f32 	%f276, %f274, %f275;
	ld.global.nc.f32 	%f277, [%rd12+-124];
	min.f32 	%f278, %f276, %f277;
	ld.global.nc.f32 	%f279, [%rd12+-120];
	min.f32 	%f280, %f278, %f279;
	ld.global.nc.f32 	%f281, [%rd12+-116];
	min.f32 	%f282, %f280, %f281;
	ld.global.nc.f32 	%f283, [%rd12+-112];
	min.f32 	%f284, %f282, %f283;
	ld.global.nc.f32 	%f285, [%rd12+-108];
	min.f32 	%f286, %f284, %f285;
	ld.global.nc.f32 	%f287, [%rd12+-104];
	min.f32 	%f288, %f286, %f287;
	ld.global.nc.f32 	%f289, [%rd12+-100];
	min.f32 	%f290, %f288, %f289;
	ld.global.nc.f32 	%f291, [%rd12+-96];
	min.f32 	%f292, %f290, %f291;
	ld.global.nc.f32 	%f293, [%rd12+-92];
	min.f32 	%f294, %f292, %f293;
	ld.global.nc.f32 	%f295, [%rd12+-88];
	min.f32 	%f296, %f294, %f295;
	ld.global.nc.f32 	%f297, [%rd12+-84];
	min.f32 	%f298, %f296, %f297;
	ld.global.nc.f32 	%f299, [%rd12+-80];
	min.f32 	%f300, %f298, %f299;
	ld.global.nc.f32 	%f301, [%rd12+-76];
	min.f32 	%f302, %f300, %f301;
	ld.global.nc.f32 	%f303, [%rd12+-72];
	min.f32 	%f304, %f302, %f303;
	ld.global.nc.f32 	%f305, [%rd12+-68];
	min.f32 	%f306, %f304, %f305;
	ld.global.nc.f32 	%f307, [%rd12+-64];
	min.f32 	%f308, %f306, %f307;
	ld.global.nc.f32 	%f309, [%rd12+-60];
	min.f32 	%f310, %f308, %f309;
	ld.global.nc.f32 	%f311, [%rd12+-56];
	min.f32 	%f312, %f310, %f311;
	ld.global.nc.f32 	%f313, [%rd12+-52];
	min.f32 	%f314, %f312, %f313;
	ld.global.nc.f32 	%f315, [%rd12+-48];
	min.f32 	%f316, %f314, %f315;
	ld.global.nc.f32 	%f317, [%rd12+-44];
	min.f32 	%f318, %f316, %f317;
	ld.global.nc.f32 	%f319, [%rd12+-40];
	min.f32 	%f320, %f318, %f319;
	ld.global.nc.f32 	%f321, [%rd12+-36];
	min.f32 	%f322, %f320, %f321;
	ld.global.nc.f32 	%f323, [%rd12+-32];
	min.f32 	%f324, %f322, %f323;
	ld.global.nc.f32 	%f325, [%rd12+-28];
	min.f32 	%f326, %f324, %f325;
	ld.global.nc.f32 	%f327, [%rd12+-24];
	min.f32 	%f328, %f326, %f327;
	ld.global.nc.f32 	%f329, [%rd12+-20];
	min.f32 	%f330, %f328, %f329;
	ld.global.nc.f32 	%f331, [%rd12+-16];
	min.f32 	%f332, %f330, %f331;
	ld.global.nc.f32 	%f333, [%rd12+-12];
	min.f32 	%f334, %f332, %f333;
	ld.global.nc.f32 	%f335, [%rd12+-8];
	min.f32 	%f336, %f334, %f335;
	ld.global.nc.f32 	%f337, [%rd12+-4];
	min.f32 	%f338, %f336, %f337;
	ld.global.nc.f32 	%f339, [%rd12];
	min.f32 	%f341, %f338, %f339;
	add.s32 	%r8, %r8, 1;
	add.s64 	%rd12, %rd12, 336;
	setp.ne.s32 	%p2, %r8, 18;
	@%p2 bra 	$L__BB0_3;
	cvta.to.global.u64 	%rd10, %rd8;
	st.global.f32 	[%rd10], %f341;
	ret;

}


// ===== COMPILED SASS (sm_100) =====

	.target	sm_100

	.elftype	@"ET_EXEC"


//--------------------- .note.nv.tkinfo           --------------------------
	.section	.note.nv.tkinfo,"",@"SHT_NOTE"
	.sectionflags	@"SHF_NOTE_NV_TKINFO"
	.tkinfo
        /*0018*/ 	.word	0x00000002
        /*0030*/ 	.string	""
        /*0030*/ 	.string	"ptxas"
        /*0030*/ 	.string	"Cuda compilation tools, release 13.0, V13.0.88"
        /*0030*/ 	.string	"Build cuda_13.0.r13.0/compiler.36424714_0"
        /*0030*/ 	.string	"-arch sm_100 -m 64 "



//--------------------- .note.nv.cuinfo           --------------------------
	.section	.note.nv.cuinfo,"",@"SHT_NOTE"
	.sectionflags	@"SHF_NOTE_NV_CUINFO"
        /*0018*/ 	.short	0x0002
        /*001a*/ 	.short	0x0064
        /*001c*/ 	.short	0x0082
	.zero		2


//--------------------- .nv.info                  --------------------------
	.section	.nv.info,"",@"SHT_CUDA_INFO"
	.align	4


	//----- nvinfo : EIATTR_REGCOUNT
	.align		4
        /*0000*/ 	.byte	0x04, 0x2f
        /*0002*/ 	.short	(.L_1 - .L_0)
	.align		4
.L_0:
        /*0004*/ 	.word	index@(default_function_kernel)
        /*0008*/ 	.word	0x0000001e


	//----- nvinfo : EIATTR_FRAME_SIZE
	.align		4
.L_1:
        /*000c*/ 	.byte	0x04, 0x11
        /*000e*/ 	.short	(.L_3 - .L_2)
	.align		4
.L_2:
        /*0010*/ 	.word	index@(default_function_kernel)
        /*0014*/ 	.word	0x00000000


	//----- nvinfo : EIATTR_MIN_STACK_SIZE
	.align		4
.L_3:
        /*0018*/ 	.byte	0x04, 0x12
        /*001a*/ 	.short	(.L_5 - .L_4)
	.align		4
.L_4:
        /*001c*/ 	.word	index@(default_function_kernel)
        /*0020*/ 	.word	0x00000000
.L_5:


//--------------------- .nv.compat                --------------------------
	.section	.nv.compat,"",@"SHT_CUDA_COMPAT_INFO"
	.align	4
        /*0000*/ 	.byte	0x02, 0x09, 0x00, 0x00, 0x02, 0x02, 0x01, 0x00, 0x02, 0x05, 0x05, 0x00, 0x03, 0x07, 0x01, 0x01
        /*0010*/ 	.byte	0x02, 0x03, 0x00, 0x00, 0x02, 0x06, 0x01, 0x00, 0x04, 0x0b, 0x08, 0x00, 0x09, 0x00, 0x00, 0x00
        /*0020*/ 	.byte	0x00, 0x00, 0x00, 0x00


//--------------------- .nv.info.default_function_kernel --------------------------
	.section	.nv.info.default_function_kernel,"",@"SHT_CUDA_INFO"
	.sectionflags	@""
	.align	4


	//----- nvinfo : EIATTR_CUDA_API_VERSION
	.align		4
        /*0000*/ 	.byte	0x04, 0x37
        /*0002*/ 	.short	(.L_7 - .L_6)
.L_6:
        /*0004*/ 	.word	0x00000082


	//----- nvinfo : EIATTR_KPARAM_INFO
	.align		4
.L_7:
        /*0008*/ 	.byte	0x04, 0x17
        /*000a*/ 	.short	(.L_9 - .L_8)
.L_8:
        /*000c*/ 	.word	0x00000000
        /*0010*/ 	.short	0x0001
        /*0012*/ 	.short	0x0008
        /*0014*/ 	.byte	0x00, 0xf5, 0x21, 0x00


	//----- nvinfo : EIATTR_KPARAM_INFO
	.align		4
.L_9:
        /*0018*/ 	.byte	0x04, 0x17
        /*001a*/ 	.short	(.L_11 - .L_10)
.L_10:
        /*001c*/ 	.word	0x00000000
        /*0020*/ 	.short	0x0000
        /*0022*/ 	.short	0x0000
        /*0024*/ 	.byte	0x00, 0xf5, 0x21, 0x00


	//----- nvinfo : EIATTR_SPARSE_MMA_MASK
	.align		4
.L_11:
        /*0028*/ 	.byte	0x03, 0x50
        /*002a*/ 	.short	0x0000


	//----- nvinfo : EIATTR_MAXREG_COUNT
	.align		4
        /*002c*/ 	.byte	0x03, 0x1b
        /*002e*/ 	.short	0x00ff


	//----- nvinfo : EIATTR_MERCURY_ISA_VERSION
	.align		4
        /*0030*/ 	.byte	0x03, 0x5f
        /*0032*/ 	.short	0x0101


	//----- nvinfo : EIATTR_VRC_CTA_INIT_COUNT
	.align		4
        /*0034*/ 	.byte	0x02, 0x4a
	.zero		1
	.zero		1


	//----- nvinfo : EIATTR_EXIT_INSTR_OFFSETS
	.align		4
        /*0038*/ 	.byte	0x04, 0x1c
        /*003a*/ 	.short	(.L_13 - .L_12)


	//   ....[0]....
.L_12:
        /*003c*/ 	.word	0x00001160


	//----- nvinfo : EIATTR_CBANK_PARAM_SIZE
	.align		4
.L_13:
        /*0040*/ 	.byte	0x03, 0x19
        /*0042*/ 	.short	0x0010


	//----- nvinfo : EIATTR_PARAM_CBANK
	.align		4
        /*0044*/ 	.byte	0x04, 0x0a
        /*0046*/ 	.short	(.L_15 - .L_14)
	.align		4
.L_14:
        /*0048*/ 	.word	index@(.nv.constant0.default_function_kernel)
        /*004c*/ 	.short	0x0380
        /*004e*/ 	.short	0x0010


	//----- nvinfo : EIATTR_SW_WAR
	.align		4
.L_15:
        /*0050*/ 	.byte	0x04, 0x36
        /*0052*/ 	.short	(.L_17 - .L_16)
.L_16:
        /*0054*/ 	.word	0x00000008
.L_17:


//--------------------- .nv.callgraph             --------------------------
	.section	.nv.callgraph,"",@"SHT_CUDA_CALLGRAPH"
	.align	4
	.sectionentsize	8
	.align		4
        /*0000*/ 	.word	0x00000000
	.align		4
        /*0004*/ 	.word	0xffffffff
	.align		4
        /*0008*/ 	.word	0x00000000
	.align		4
        /*000c*/ 	.word	0xfffffffe
	.align		4
        /*0010*/ 	.word	0x00000000
	.align		4
        /*0014*/ 	.word	0xfffffffd
	.align		4
        /*0018*/ 	.word	0x00000000
	.align		4
        /*001c*/ 	.word	0xfffffffc


//--------------------- .text.default_function_kernel --------------------------
	.section	.text.default_function_kernel,"ax",@progbits
	.align	128
        .global         default_function_kernel
        .type           default_function_kernel,@function
        .size           default_function_kernel,(.L_x_3 - default_function_kernel)
        .other          default_function_kernel,@"STO_CUDA_ENTRY STV_DEFAULT"
default_function_kernel:
.text.default_function_kernel:
[----:B------:R-:W-:Y:S01]  /*0000*/  LDC R1, c[0x0][0x37c] ;  /* 0x0000df00ff017b82 */ /* 0x000fe20000000800 */
[----:B------:R-:W0:Y:S01]  /*0010*/  LDCU.64 UR6, c[0x0][0x380] ;  /* 0x00007000ff0677ac */ /* 0x000e220008000a00 */
[----:B------:R-:W-:Y:S01]  /*0020*/  IMAD.MOV.U32 R8, RZ, RZ, 0x7f7ffffd ;  /* 0x7f7ffffdff087424 */ /* 0x000fe200078e00ff */
[----:B------:R-:W1:Y:S01]  /*0030*/  LDCU.64 UR8, c[0x0][0x358] ;  /* 0x00006b00ff0877ac */ /* 0x000e620008000a00 */
[----:B0-----:R-:W-:-:S04]  /*0040*/  UIADD3 UR4, UP0, UPT, UR6, 0xa8, URZ ;  /* 0x000000a806047890 */ /* 0x001fc8000ff1e0ff */
[----:B------:R-:W-:Y:S02]  /*0050*/  UIADD3.X UR5, UPT, UPT, URZ, UR7, URZ, UP0, !UPT ;  /* 0x00000007ff057290 */ /* 0x000fe400087fe4ff */
[----:B------:R-:W-:Y:S01]  /*0060*/  IMAD.U32 R2, RZ, RZ, UR4 ;  /* 0x00000004ff027e24 */ /* 0x000fe2000f8e00ff */
[----:B------:R-:W-:-:S03]  /*0070*/  UMOV UR4, URZ ;  /* 0x000000ff00047c82 */ /* 0x000fc60008000000 */
[----:B-1----:R-:W-:-:S07]  /*0080*/  IMAD.U32 R3, RZ, RZ, UR5 ;  /* 0x00000005ff037e24 */ /* 0x002fce000f8e00ff */
.L_x_0:
[----:B------:R-:W2:Y:S04]  /*0090*/  LDG.E.CONSTANT R15, desc[UR8][R2.64+-0xa8] ;  /* 0xffff5808020f7981 */ /* 0x000ea8000c1e9900 */
[----:B------:R-:W2:Y:S04]  /*00a0*/  LDG.E.CONSTANT R14, desc[UR8][R2.64+-0xa4] ;  /* 0xffff5c08020e7981 */ /* 0x000ea8000c1e9900 */
[----:B------:R-:W3:Y:S04]  /*00b0*/  LDG.E.CONSTANT R27, desc[UR8][R2.64+-0xa0] ;  /* 0xffff6008021b7981 */ /* 0x000ee8000c1e9900 */
[----:B------:R-:W3:Y:S04]  /*00c0*/  LDG.E.CONSTANT R26, desc[UR8][R2.64+-0x9c] ;  /* 0xffff6408021a7981 */ /* 0x000ee8000c1e9900 */
[----:B------:R-:W4:Y:S04]  /*00d0*/  LDG.E.CONSTANT R12, desc[UR8][R2.64+-0x98] ;  /* 0xffff6808020c7981 */ /* 0x000f28000c1e9900 */
[----:B------:R-:W4:Y:S04]  /*00e0*/  LDG.E.CONSTANT R13, desc[UR8][R2.64+-0x94] ;  /* 0xffff6c08020d7981 */ /* 0x000f28000c1e9900 */
[----:B------:R-:W5:Y:S04]  /*00f0*/  LDG.E.CONSTANT R21, desc[UR8][R2.64+-0x90] ;  /* 0xffff700802157981 */ /* 0x000f68000c1e9900 */
        /* <DEDUP_REMOVED lines=16> */
[----:B------:R-:W5:Y:S01]  /*0200*/  LDG.E.CONSTANT R17, desc[UR8][R2.64+-0x4c] ;  /* 0xffffb40802117981 */ /* 0x000f62000c1e9900 */
[----:B--2---:R-:W-:-:S03]  /*0210*/  FMNMX3 R14, R8, R15, R14, PT ;  /* 0x0000000f080e7276 */ /* 0x004fc6000380000e */
[----:B------:R-:W2:Y:S04]  /*0220*/  LDG.E.CONSTANT R15, desc[UR8][R2.64+-0x44] ;  /* 0xffffbc08020f7981 */ /* 0x000ea8000c1e9900 */
[----:B------:R-:W2:Y:S01]  /*0230*/  LDG.E.CONSTANT R8, desc[UR8][R2.64+-0x14] ;  /* 0xffffec0802087981 */ /* 0x000ea2000c1e9900 */
[----:B---3--:R-:W-:-:S03]  /*0240*/  FMNMX3 R26, R14, R27, R26, PT ;  /* 0x0000001b0e1a7276 */ /* 0x008fc6000380001a */
[----:B------:R-:W2:Y:S01]  /*0250*/  LDG.E.CONSTANT R14, desc[UR8][R2.64+-0x48] ;  /* 0xffffb808020e7981 */ /* 0x000ea2000c1e9900 */
[----:B----4-:R-:W-:-:S03]  /*0260*/  FMNMX3 R26, R26, R12, R13, PT ;  /* 0x0000000c1a1a7276 */ /* 0x010fc6000380000d */
[----:B------:R-:W3:Y:S04]  /*0270*/  LDG.E.CONSTANT R12, desc[UR8][R2.64+-0x40] ;  /* 0xffffc008020c7981 */ /* 0x000ee8000c1e9900 */
[----:B------:R-:W3:Y:S01]  /*0280*/  LDG.E.CONSTANT R13, desc[UR8][R2.64+-0x3c] ;  /* 0xffffc408020d7981 */ /* 0x000ee2000c1e9900 */
[----:B-----5:R-:W-:-:S03]  /*0290*/  FMNMX3 R26, R26, R21, R18, PT ;  /* 0x000000151a1a7276 */ /* 0x020fc60003800012 */
[----:B------:R-:W4:Y:S04]  /*02a0*/  LDG.E.CONSTANT R18, desc[UR8][R2.64+-0x38] ;  /* 0xffffc80802127981 */ /* 0x000f28000c1e9900 */
[----:B------:R-:W4:Y:S01]  /*02b0*/  LDG.E.CONSTANT R21, desc[UR8][R2.64+-0x34] ;  /* 0xffffcc0802157981 */ /* 0x000f22000c1e9900 */
[----:B------:R-:W-:-:S03]  /*02c0*/  FMNMX3 R26, R26, R20, R23, PT ;  /* 0x000000141a1a7276 */ /* 0x000fc60003800017 */
[----:B------:R-:W5:Y:S04]  /*02d0*/  LDG.E.CONSTANT R20, desc[UR8][R2.64+-0x30] ;  /* 0xffffd00802147981 */ /* 0x000f68000c1e9900 */
[----:B------:R-:W5:Y:S01]  /*02e0*/  LDG.E.CONSTANT R23, desc[UR8][R2.64+-0x2c] ;  /* 0xffffd40802177981 */ /* 0x000f62000c1e9900 */
[----:B------:R-:W-:-:S03]  /*02f0*/  FMNMX3 R26, R26, R22, R25, PT ;  /* 0x000000161a1a7276 */ /* 0x000fc60003800019 */
[----:B------:R-:W5:Y:S04]  /*0300*/  LDG.E.CONSTANT R22, desc[UR8][R2.64+-0x28] ;  /* 0xffffd80802167981 */ /* 0x000f68000c1e9900 */
[----:B------:R-:W5:Y:S01]  /*0310*/  LDG.E.CONSTANT R25, desc[UR8][R2.64+-0x24] ;  /* 0xffffdc0802197981 */ /* 0x000f62000c1e9900 */
[----:B------:R-:W-:-:S03]  /*0320*/  FMNMX3 R26, R26, R10, R19, PT ;  /* 0x0000000a1a1a7276 */ /* 0x000fc60003800013 */
[----:B------:R-:W5:Y:S04]  /*0330*/  LDG.E.CONSTANT R19, desc[UR8][R2.64+-0x20] ;  /* 0xffffe00802137981 */ /* 0x000f68000c1e9900 */
[----:B------:R-:W5:Y:S01]  /*0340*/  LDG.E.CONSTANT R10, desc[UR8][R2.64+-0x1c] ;  /* 0xffffe408020a7981 */ /* 0x000f62000c1e9900 */
[----:B------:R-:W-:-:S03]  /*0350*/  FMNMX3 R24, R26, R11, R24, PT ;  /* 0x0000000b1a187276 */ /* 0x000fc60003800018 */
        /* <DEDUP_REMOVED lines=13> */
[----:B--2---:R-:W-:-:S03]  /*0430*/  FMNMX3 R24, R24, R14, R15, PT ;  /* 0x0000000e18187276 */ /* 0x004fc6000380000f */
[----:B------:R-:W2:Y:S04]  /*0440*/  LDG.E.CONSTANT R15, desc[UR8][R2.64+0x10] ;  /* 0x00001008020f7981 */ /* 0x000ea8000c1e9900 */
[----:B------:R-:W2:Y:S01]  /*0450*/  LDG.E.CONSTANT R14, desc[UR8][R2.64+0x14] ;  /* 0x00001408020e7981 */ /* 0x000ea2000c1e9900 */
[----:B---3--:R-:W-:-:S03]  /*0460*/  FMNMX3 R24, R24, R12, R13, PT ;  /* 0x0000000c18187276 */ /* 0x008fc6000380000d */
[----:B------:R-:W3:Y:S04]  /*0470*/  LDG.E.CONSTANT R13, desc[UR8][R2.64+0x18] ;  /* 0x00001808020d7981 */ /* 0x000ee8000c1e9900 */
[----:B------:R-:W3:Y:S01]  /*0480*/  LDG.E.CONSTANT R12, desc[UR8][R2.64+0x1c] ;  /* 0x00001c08020c7981 */ /* 0x000ee2000c1e9900 */
[----:B----4-:R-:W-:-:S03]  /*0490*/  FMNMX3 R24, R24, R18, R21, PT ;  /* 0x0000001218187276 */ /* 0x010fc60003800015 */
[----:B------:R-:W4:Y:S04]  /*04a0*/  LDG.E.CONSTANT R21, desc[UR8][R2.64+0x20] ;  /* 0x0000200802157981 */ /* 0x000f28000c1e9900 */
[----:B------:R-:W4:Y:S01]  /*04b0*/  LDG.E.CONSTANT R18, desc[UR8][R2.64+0x24] ;  /* 0x0000240802127981 */ /* 0x000f22000c1e9900 */
[----:B-----5:R-:W-:-:S03]  /*04c0*/  FMNMX3 R24, R24, R20, R23, PT ;  /* 0x0000001418187276 */ /* 0x020fc60003800017 */
        /* <DEDUP_REMOVED lines=46> */
[----:B------:R0:W5:Y:S01]  /*07b0*/  LDG.E.CONSTANT R6, desc[UR8][R2.64+0xa4] ;  /* 0x0000a40802067981 */ /* 0x000162000c1e9900 */
[----:B------:R-:W-:-:S04]  /*07c0*/  FMNMX3 R4, R24, R7, R4, PT ;  /* 0x0000000718047276 */ /* 0x000fc80003800004 */
[----:B------:R-:W-:-:S04]  /*07d0*/  FMNMX3 R0, R4, R5, R0, PT ;  /* 0x0000000504007276 */ /* 0x000fc80003800000 */
[----:B------:R-:W-:Y:S01]  /*07e0*/  FMNMX3 R0, R0, R17, R16, PT ;  /* 0x0000001100007276 */ /* 0x000fe20003800010 */
[----:B------:R-:W-:-:S04]  /*07f0*/  UIADD3 UR4, UPT, UPT, UR4, 0x1, URZ ;  /* 0x0000000104047890 */ /* 0x000fc8000fffe0ff */
[----:B------:R-:W-:Y:S01]  /*0800*/  UISETP.NE.AND UP0, UPT, UR4, 0x12, UPT ;  /* 0x000000120400788c */ /* 0x000fe2000bf05270 */
[----:B0-----:R-:W-:-:S05]  /*0810*/  IADD3 R2, P0, PT, R2, 0x150, RZ ;  /* 0x0000015002027810 */ /* 0x001fca0007f1e0ff */
[----:B------:R-:W-:Y:S01]  /*0820*/  IMAD.X R3, RZ, RZ, R3, P0 ;  /* 0x000000ffff037224 */ /* 0x000fe200000e0603 */
[----:B--2---:R-:W-:-:S04]  /*0830*/  FMNMX3 R0, R0, R15, R14, PT ;  /* 0x0000000f00007276 */ /* 0x004fc8000380000e */
[----:B---3--:R-:W-:-:S04]  /*0840*/  FMNMX3 R0, R0, R13, R12, PT ;  /* 0x0000000d00007276 */ /* 0x008fc8000380000c */
[----:B----4-:R-:W-:-:S04]  /*0850*/  FMNMX3 R0, R0, R21, R18, PT ;  /* 0x0000001500007276 */ /* 0x010fc80003800012 */
[----:B-----5:R-:W-:-:S04]  /*0860*/  FMNMX3 R0, R0, R23, R20, PT ;  /* 0x0000001700007276 */ /* 0x020fc80003800014 */
[----:B------:R-:W-:-:S04]  /*0870*/  FMNMX3 R0, R0, R25, R22, PT ;  /* 0x0000001900007276 */ /* 0x000fc80003800016 */
[----:B------:R-:W-:-:S04]  /*0880*/  FMNMX3 R0, R0, R19, R10, PT ;  /* 0x0000001300007276 */ /* 0x000fc8000380000a */
[----:B------:R-:W-:-:S04]  /*0890*/  FMNMX3 R8, R0, R11, R8, PT ;  /* 0x0000000b00087276 */ /* 0x000fc80003800008 */
[----:B------:R-:W-:Y:S01]  /*08a0*/  FMNMX3 R8, R8, R9, R6, PT ;  /* 0x0000000908087276 */ /* 0x000fe20003800006 */
[----:B------:R-:W-:Y:S06]  /*08b0*/  BRA.U UP0, `(.L_x_0) ;  /* 0xfffffff500f47547 */ /* 0x000fec000b83ffff */
[----:B------:R-:W-:-:S04]  /*08c0*/  UIADD3 UR4, UP0, UPT, UR6, 0x18ec, URZ ;  /* 0x000018ec06047890 */ /* 0x000fc8000ff1e0ff */
[----:B------:R-:W-:Y:S02]  /*08d0*/  UIADD3.X UR5, UPT, UPT, URZ, UR7, URZ, UP0, !UPT ;  /* 0x00000007ff057290 */ /* 0x000fe400087fe4ff */
[----:B------:R-:W-:Y:S01]  /*08e0*/  IMAD.U32 R2, RZ, RZ, UR4 ;  /* 0x00000004ff027e24 */ /* 0x000fe2000f8e00ff */
[----:B------:R-:W-:-:S03]  /*08f0*/  UMOV UR4, URZ ;  /* 0x000000ff00047c82 */ /* 0x000fc60008000000 */
[----:B------:R-:W-:-:S07]  /*0900*/  IMAD.U32 R3, RZ, RZ, UR5 ;  /* 0x00000005ff037e24 */ /* 0x000fce000f8e00ff */
.L_x_1:
        /* <DEDUP_REMOVED lines=131> */
[----:B------:R-:W0:Y:S02]  /*1140*/  LDC.64 R2, c[0x0][0x388] ;  /* 0x0000e200ff027b82 */ /* 0x000e240000000a00 */
[----:B0-----:R-:W-:Y:S01]  /*1150*/  STG.E desc[UR8][R2.64], R8 ;  /* 0x0000000802007986 */ /* 0x001fe2000c101908 */
[----:B------:R-:W-:Y:S05]  /*1160*/  EXIT ;  /* 0x000000000000794d */ /* 0x000fea0003800000 */
.L_x_2:
[----:B------:R-:W-:-:S00]  /*1170*/  BRA `(.L_x_2) ;  /* 0xfffffffc00fc7947 */ /* 0x000fc0000383ffff */
[----:B------:R-:W-:-:S00]  /*1180*/  NOP ;  /* 0x0000000000007918 */ /* 0x000fc00000000000 */
[----:B------:R-:W-:-:S00]  /*1190*/  NOP ;  /* 0x0000000000007918 */ /* 0x000fc00000000000 */
[----:B------:R-:W-:-:S00]  /*11a0*/  NOP ;  /* 0x0000000000007918 */ /* 0x000fc00000000000 */
[----:B------:R-:W-:-:S00]  /*11b0*/  NOP ;  /* 0x0000000000007918 */ /* 0x000fc00000000000 */
[----:B------:R-:W-:-:S00]  /*11c0*/  NOP ;  /* 0x0000000000007918 */ /* 0x000fc00000000000 */
[----:B------:R-:W-:-:S00]  /*11d0*/  NOP ;  /* 0x0000000000007918 */ /* 0x000fc00000000000 */
[----:B------:R-:W-:-:S00]  /*11e0*/  NOP ;  /* 0x0000000000007918 */ /* 0x000fc00000000000 */
[----:B------:R-:W-:-:S00]  /*11f0*/  NOP ;  /* 0x0000000000007918 */ /* 0x000fc00000000000 */
.L_x_3:


//--------------------- .nv.shared.reserved.0     --------------------------
	.section	.nv.shared.reserved.0,"aw",@nobits
	.weak		__nv_reservedSMEM_offset_0_alias
	.size		__nv_reservedSMEM_offset_0_alias, 0, 64
	.other		__nv_reservedSMEM_offset_0_alias,@"STO_CUDA_RESERVED_SHARED STV_DEFAULT"
__nv_reservedSMEM_offset_0_alias:
	.zero		0
	.zero		64


//--------------------- .nv.constant0.default_function_kernel --------------------------
	.section	.nv.constant0.default_function_kernel,"a",@progbits
	.sectionflags	@""
	.align	4
.nv.constant0.default_function_kernel:
	.zero		912


//--------------------- SYMBOLS --------------------------

	.type		.nv.reservedSmem.offset0,@object
	.size		.nv.reservedSmem.offset0,0x4
